//
// Generated by NVIDIA NVVM Compiler
//
// Compiler Build ID: CL-36424714
// Cuda compilation tools, release 13.0, V13.0.88
// Based on NVVM 20.0.0
//

.version 9.0
.target sm_100
.address_size 64

	// .globl	_Z19naive_conv2d_kerneliiiiiiiiiiiiiPfS_S_

.visible .entry _Z19naive_conv2d_kerneliiiiiiiiiiiiiPfS_S_(
	.param .u32 _Z19naive_conv2d_kerneliiiiiiiiiiiiiPfS_S__param_0,
	.param .u32 _Z19naive_conv2d_kerneliiiiiiiiiiiiiPfS_S__param_1,
	.param .u32 _Z19naive_conv2d_kerneliiiiiiiiiiiiiPfS_S__param_2,
	.param .u32 _Z19naive_conv2d_kerneliiiiiiiiiiiiiPfS_S__param_3,
	.param .u32 _Z19naive_conv2d_kerneliiiiiiiiiiiiiPfS_S__param_4,
	.param .u32 _Z19naive_conv2d_kerneliiiiiiiiiiiiiPfS_S__param_5,
	.param .u32 _Z19naive_conv2d_kerneliiiiiiiiiiiiiPfS_S__param_6,
	.param .u32 _Z19naive_conv2d_kerneliiiiiiiiiiiiiPfS_S__param_7,
	.param .u32 _Z19naive_conv2d_kerneliiiiiiiiiiiiiPfS_S__param_8,
	.param .u32 _Z19naive_conv2d_kerneliiiiiiiiiiiiiPfS_S__param_9,
	.param .u32 _Z19naive_conv2d_kerneliiiiiiiiiiiiiPfS_S__param_10,
	.param .u32 _Z19naive_conv2d_kerneliiiiiiiiiiiiiPfS_S__param_11,
	.param .u32 _Z19naive_conv2d_kerneliiiiiiiiiiiiiPfS_S__param_12,
	.param .u64 .ptr .align 1 _Z19naive_conv2d_kerneliiiiiiiiiiiiiPfS_S__param_13,
	.param .u64 .ptr .align 1 _Z19naive_conv2d_kerneliiiiiiiiiiiiiPfS_S__param_14,
	.param .u64 .ptr .align 1 _Z19naive_conv2d_kerneliiiiiiiiiiiiiPfS_S__param_15
)
{
	.reg .pred 	%p<28>;
	.reg .b32 	%r<112>;
	.reg .b32 	%f<75>;
	.reg .b64 	%rd<54>;

	ld.param.u32 	%r59, [_Z19naive_conv2d_kerneliiiiiiiiiiiiiPfS_S__param_0];
	ld.param.u32 	%r48, [_Z19naive_conv2d_kerneliiiiiiiiiiiiiPfS_S__param_1];
	ld.param.u32 	%r49, [_Z19naive_conv2d_kerneliiiiiiiiiiiiiPfS_S__param_2];
	ld.param.u32 	%r50, [_Z19naive_conv2d_kerneliiiiiiiiiiiiiPfS_S__param_3];
	ld.param.u32 	%r60, [_Z19naive_conv2d_kerneliiiiiiiiiiiiiPfS_S__param_4];
	ld.param.u32 	%r52, [_Z19naive_conv2d_kerneliiiiiiiiiiiiiPfS_S__param_5];
	ld.param.u32 	%r53, [_Z19naive_conv2d_kerneliiiiiiiiiiiiiPfS_S__param_6];
	ld.param.u32 	%r61, [_Z19naive_conv2d_kerneliiiiiiiiiiiiiPfS_S__param_7];
	ld.param.u32 	%r54, [_Z19naive_conv2d_kerneliiiiiiiiiiiiiPfS_S__param_8];
	ld.param.u32 	%r55, [_Z19naive_conv2d_kerneliiiiiiiiiiiiiPfS_S__param_9];
	ld.param.u32 	%r56, [_Z19naive_conv2d_kerneliiiiiiiiiiiiiPfS_S__param_10];
	ld.param.u32 	%r57, [_Z19naive_conv2d_kerneliiiiiiiiiiiiiPfS_S__param_11];
	ld.param.u32 	%r58, [_Z19naive_conv2d_kerneliiiiiiiiiiiiiPfS_S__param_12];
	ld.param.u64 	%rd4, [_Z19naive_conv2d_kerneliiiiiiiiiiiiiPfS_S__param_13];
	ld.param.u64 	%rd5, [_Z19naive_conv2d_kerneliiiiiiiiiiiiiPfS_S__param_14];
	cvta.to.global.u64 	%rd1, %rd5;
	cvta.to.global.u64 	%rd2, %rd4;
	mov.u32 	%r62, %ctaid.x;
	mov.u32 	%r63, %ntid.x;
	mov.u32 	%r64, %tid.x;
	mad.lo.s32 	%r1, %r62, %r63, %r64;
	mov.u32 	%r65, %ctaid.y;
	mov.u32 	%r66, %ntid.y;
	mov.u32 	%r67, %tid.y;
	mad.lo.s32 	%r68, %r65, %r66, %r67;
	mov.u32 	%r3, %ctaid.z;
	mul.lo.s32 	%r4, %r54, %r61;
	setp.ge.s32 	%p2, %r1, %r4;
	setp.ge.s32 	%p3, %r68, %r60;
	or.pred  	%p4, %p2, %p3;
	setp.ge.s32 	%p5, %r3, %r59;
	or.pred  	%p6, %p5, %p4;
	mov.f32 	%f67, 0f00000000;
	@%p6 bra 	$L__BB0_9;
	div.s32 	%r69, %r1, %r54;
	mul.lo.s32 	%r70, %r69, %r54;
	sub.s32 	%r71, %r1, %r70;
	mul.lo.s32 	%r5, %r69, %r55;
	sub.s32 	%r6, %r5, %r57;
	mul.lo.s32 	%r72, %r71, %r56;
	sub.s32 	%r7, %r72, %r58;
	mul.lo.s32 	%r73, %r48, %r3;
	mul.lo.s32 	%r8, %r73, %r49;
	add.s32 	%r74, %r6, %r8;
	mad.lo.s32 	%r9, %r74, %r50, %r7;
	mul.lo.s32 	%r75, %r48, %r68;
	mul.lo.s32 	%r10, %r75, %r52;
	mul.lo.s32 	%r11, %r10, %r53;
	mul.lo.s32 	%r12, %r50, %r49;
	mul.lo.s32 	%r13, %r53, %r52;
	setp.lt.s32 	%p7, %r52, 1;
	@%p7 bra 	$L__BB0_8;
	setp.lt.s32 	%p8, %r53, 1;
	@%p8 bra 	$L__BB0_8;
	and.b32  	%r14, %r48, 7;
	shl.b32 	%r15, %r13, 3;
	shl.b32 	%r16, %r12, 3;
	add.s32 	%r77, %r8, %r5;
	sub.s32 	%r17, %r77, %r57;
	and.b32  	%r78, %r48, 2147483640;
	neg.s32 	%r18, %r78;
	mov.f32 	%f67, 0f00000000;
	mov.b32 	%r99, 0;
	mul.wide.s32 	%rd42, %r12, 4;
	mul.wide.u32 	%rd44, %r13, 4;
$L__BB0_4:
	setp.gt.s32 	%p9, %r48, 0;
	add.s32 	%r20, %r99, %r6;
	setp.lt.s32 	%p10, %r20, %r49;
	and.pred  	%p1, %p10, %p9;
	mov.b32 	%r100, 0;
	add.s32 	%r82, %r17, %r99;
	mad.lo.s32 	%r83, %r50, %r82, %r7;
$L__BB0_5:
	setp.gt.s32 	%p11, %r20, -1;
	add.s32 	%r80, %r100, %r7;
	setp.gt.s32 	%p12, %r80, -1;
	setp.lt.s32 	%p13, %r80, %r50;
	and.pred  	%p14, %p12, %p13;
	and.pred  	%p16, %p11, %p14;
	and.pred  	%p17, %p16, %p1;
	@%p17 bra 	$L__BB0_10;
$L__BB0_6:
	add.s32 	%r100, %r100, 1;
	setp.eq.s32 	%p26, %r100, %r53;
	@%p26 bra 	$L__BB0_7;
	bra.uni 	$L__BB0_5;
$L__BB0_7:
	add.s32 	%r99, %r99, 1;
	setp.ne.s32 	%p27, %r99, %r52;
	@%p27 bra 	$L__BB0_4;
$L__BB0_8:
	ld.param.u64 	%rd53, [_Z19naive_conv2d_kerneliiiiiiiiiiiiiPfS_S__param_15];
	mad.lo.s32 	%r97, %r60, %r3, %r68;
	mad.lo.s32 	%r98, %r4, %r97, %r1;
	cvta.to.global.u64 	%rd50, %rd53;
	mul.wide.s32 	%rd51, %r98, 4;
	add.s64 	%rd52, %rd50, %rd51;
	st.global.f32 	[%rd52], %f67;
$L__BB0_9:
	ret;
$L__BB0_10:
	setp.lt.u32 	%p18, %r48, 8;
	mad.lo.s32 	%r33, %r99, %r50, %r100;
	mad.lo.s32 	%r34, %r99, %r53, %r100;
	mov.u32 	%r106, %r11;
	mov.u32 	%r107, %r9;
	@%p18 bra 	$L__BB0_13;
	add.s32 	%r81, %r10, %r99;
	mad.lo.s32 	%r104, %r53, %r81, %r100;
	add.s32 	%r102, %r83, %r100;
	mov.u32 	%r101, %r18;
	mov.u32 	%r107, %r9;
	mov.u32 	%r106, %r11;
$L__BB0_12:
	.pragma "nounroll";
	mul.wide.s32 	%rd6, %r102, 4;
	add.s64 	%rd7, %rd2, %rd6;
	ld.global.f32 	%f20, [%rd7];
	mul.wide.s32 	%rd8, %r104, 4;
	add.s64 	%rd9, %rd1, %rd8;
	ld.global.f32 	%f21, [%rd9];
	fma.rn.f32 	%f22, %f20, %f21, %f67;
	mul.wide.s32 	%rd10, %r12, 4;
	add.s64 	%rd11, %rd7, %rd10;
	ld.global.f32 	%f23, [%rd11];
	mul.wide.u32 	%rd12, %r13, 4;
	add.s64 	%rd13, %rd9, %rd12;
	ld.global.f32 	%f24, [%rd13];
	fma.rn.f32 	%f25, %f23, %f24, %f22;
	add.s64 	%rd14, %rd11, %rd10;
	ld.global.f32 	%f26, [%rd14];
	add.s64 	%rd15, %rd13, %rd12;
	ld.global.f32 	%f27, [%rd15];
	fma.rn.f32 	%f28, %f26, %f27, %f25;
	add.s64 	%rd16, %rd14, %rd10;
	ld.global.f32 	%f29, [%rd16];
	add.s64 	%rd17, %rd15, %rd12;
	ld.global.f32 	%f30, [%rd17];
	fma.rn.f32 	%f31, %f29, %f30, %f28;
	add.s64 	%rd18, %rd16, %rd10;
	ld.global.f32 	%f32, [%rd18];
	add.s64 	%rd19, %rd17, %rd12;
	ld.global.f32 	%f33, [%rd19];
	fma.rn.f32 	%f34, %f32, %f33, %f31;
	add.s64 	%rd20, %rd18, %rd10;
	ld.global.f32 	%f35, [%rd20];
	add.s64 	%rd21, %rd19, %rd12;
	ld.global.f32 	%f36, [%rd21];
	fma.rn.f32 	%f37, %f35, %f36, %f34;
	add.s64 	%rd22, %rd20, %rd10;
	ld.global.f32 	%f38, [%rd22];
	add.s64 	%rd23, %rd21, %rd12;
	ld.global.f32 	%f39, [%rd23];
	fma.rn.f32 	%f40, %f38, %f39, %f37;
	add.s64 	%rd24, %rd22, %rd10;
	ld.global.f32 	%f41, [%rd24];
	add.s64 	%rd25, %rd23, %rd12;
	ld.global.f32 	%f42, [%rd25];
	fma.rn.f32 	%f67, %f41, %f42, %f40;
	add.s32 	%r106, %r106, %r15;
	add.s32 	%r104, %r104, %r15;
	add.s32 	%r107, %r107, %r16;
	add.s32 	%r102, %r102, %r16;
	add.s32 	%r101, %r101, 8;
	setp.eq.s32 	%p19, %r101, 0;
	@%p19 bra 	$L__BB0_13;
	bra.uni 	$L__BB0_12;
$L__BB0_13:
	setp.eq.s32 	%p20, %r14, 0;
	@%p20 bra 	$L__BB0_6;
	add.s32 	%r84, %r14, -1;
	setp.lt.u32 	%p21, %r84, 3;
	@%p21 bra 	$L__BB0_16;
	add.s32 	%r85, %r33, %r107;
	mul.wide.s32 	%rd26, %r85, 4;
	add.s64 	%rd27, %rd2, %rd26;
	ld.global.f32 	%f44, [%rd27];
	add.s32 	%r86, %r34, %r106;
	mul.wide.s32 	%rd28, %r86, 4;
	add.s64 	%rd29, %rd1, %rd28;
	ld.global.f32 	%f45, [%rd29];
	fma.rn.f32 	%f46, %f44, %f45, %f67;
	add.s64 	%rd31, %rd27, %rd42;
	ld.global.f32 	%f47, [%rd31];
	add.s64 	%rd33, %rd29, %rd44;
	ld.global.f32 	%f48, [%rd33];
	fma.rn.f32 	%f49, %f47, %f48, %f46;
	add.s64 	%rd34, %rd31, %rd42;
	ld.global.f32 	%f50, [%rd34];
	add.s64 	%rd35, %rd33, %rd44;
	ld.global.f32 	%f51, [%rd35];
	fma.rn.f32 	%f52, %f50, %f51, %f49;
	add.s64 	%rd36, %rd34, %rd42;
	ld.global.f32 	%f53, [%rd36];
	add.s64 	%rd37, %rd35, %rd44;
	ld.global.f32 	%f54, [%rd37];
	fma.rn.f32 	%f67, %f53, %f54, %f52;
	shl.b32 	%r87, %r12, 2;
	add.s32 	%r107, %r87, %r107;
	shl.b32 	%r88, %r13, 2;
	add.s32 	%r106, %r88, %r106;
$L__BB0_16:
	and.b32  	%r89, %r48, 3;
	setp.eq.s32 	%p22, %r89, 0;
	@%p22 bra 	$L__BB0_6;
	setp.eq.s32 	%p23, %r89, 1;
	@%p23 bra 	$L__BB0_19;
	add.s32 	%r90, %r33, %r107;
	mul.wide.s32 	%rd38, %r90, 4;
	add.s64 	%rd39, %rd2, %rd38;
	ld.global.f32 	%f56, [%rd39];
	add.s32 	%r91, %r34, %r106;
	mul.wide.s32 	%rd40, %r91, 4;
	add.s64 	%rd41, %rd1, %rd40;
	ld.global.f32 	%f57, [%rd41];
	fma.rn.f32 	%f58, %f56, %f57, %f67;
	add.s64 	%rd43, %rd39, %rd42;
	ld.global.f32 	%f59, [%rd43];
	add.s64 	%rd45, %rd41, %rd44;
	ld.global.f32 	%f60, [%rd45];
	fma.rn.f32 	%f67, %f59, %f60, %f58;
	shl.b32 	%r92, %r12, 1;
	add.s32 	%r107, %r107, %r92;
	shl.b32 	%r93, %r13, 1;
	add.s32 	%r106, %r106, %r93;
$L__BB0_19:
	and.b32  	%r94, %r48, 1;
	setp.eq.b32 	%p24, %r94, 1;
	not.pred 	%p25, %p24;
	@%p25 bra 	$L__BB0_6;
	add.s32 	%r95, %r33, %r107;
	mul.wide.s32 	%rd46, %r95, 4;
	add.s64 	%rd47, %rd2, %rd46;
	ld.global.f32 	%f61, [%rd47];
	add.s32 	%r96, %r34, %r106;
	mul.wide.s32 	%rd48, %r96, 4;
	add.s64 	%rd49, %rd1, %rd48;
	ld.global.f32 	%f62, [%rd49];
	fma.rn.f32 	%f67, %f61, %f62, %f67;
	bra.uni 	$L__BB0_6;

}


// ===== COMPILED SASS (sm_100) =====

	.target	sm_100

	.elftype	@"ET_EXEC"


//--------------------- .note.nv.tkinfo           --------------------------
	.section	.note.nv.tkinfo,"",@"SHT_NOTE"
	.sectionflags	@"SHF_NOTE_NV_TKINFO"
	.tkinfo
        /*0018*/ 	.word	0x00000002
        /*0030*/ 	.string	""
        /*0030*/ 	.string	"ptxas"
        /*0030*/ 	.string	"Cuda compilation tools, release 13.0, V13.0.88"
        /*0030*/ 	.string	"Build cuda_13.0.r13.0/compiler.36424714_0"
        /*0030*/ 	.string	"-arch sm_100 -m 64 "



//--------------------- .note.nv.cuinfo           --------------------------
	.section	.note.nv.cuinfo,"",@"SHT_NOTE"
	.sectionflags	@"SHF_NOTE_NV_CUINFO"
        /*0018*/ 	.short	0x0002
        /*001a*/ 	.short	0x0064
        /*001c*/ 	.short	0x0082
	.zero		2


//--------------------- .nv.info                  --------------------------
	.section	.nv.info,"",@"SHT_CUDA_INFO"
	.align	4


	//----- nvinfo : EIATTR_REGCOUNT
	.align		4
        /*0000*/ 	.byte	0x04, 0x2f
        /*0002*/ 	.short	(.L_1 - .L_0)
	.align		4
.L_0:
        /*0004*/ 	.word	index@(_Z19naive_conv2d_kerneliiiiiiiiiiiiiPfS_S_)
        /*0008*/ 	.word	0x00000020


	//----- nvinfo : EIATTR_FRAME_SIZE
	.align		4
.L_1:
        /*000c*/ 	.byte	0x04, 0x11
        /*000e*/ 	.short	(.L_3 - .L_2)
	.align		4
.L_2:
        /*0010*/ 	.word	index@(_Z19naive_conv2d_kerneliiiiiiiiiiiiiPfS_S_)
        /*0014*/ 	.word	0x00000000


	//----- nvinfo : EIATTR_MIN_STACK_SIZE
	.align		4
.L_3:
        /*0018*/ 	.byte	0x04, 0x12
        /*001a*/ 	.short	(.L_5 - .L_4)
	.align		4
.L_4:
        /*001c*/ 	.word	index@(_Z19naive_conv2d_kerneliiiiiiiiiiiiiPfS_S_)
        /*0020*/ 	.word	0x00000000
.L_5:


//--------------------- .nv.compat                --------------------------
	.section	.nv.compat,"",@"SHT_CUDA_COMPAT_INFO"
	.align	4
        /*0000*/ 	.byte	0x02, 0x09, 0x00, 0x00, 0x02, 0x02, 0x01, 0x00, 0x02, 0x05, 0x05, 0x00, 0x03, 0x07, 0x01, 0x01
        /*0010*/ 	.byte	0x02, 0x03, 0x00, 0x00, 0x02, 0x06, 0x01, 0x00, 0x04, 0x0b, 0x08, 0x00, 0x09, 0x00, 0x00, 0x00
        /*0020*/ 	.byte	0x00, 0x00, 0x00, 0x00


//--------------------- .nv.info._Z19naive_conv2d_kerneliiiiiiiiiiiiiPfS_S_ --------------------------
	.section	.nv.info._Z19naive_conv2d_kerneliiiiiiiiiiiiiPfS_S_,"",@"SHT_CUDA_INFO"
	.sectionflags	@""
	.align	4


	//----- nvinfo : EIATTR_CUDA_API_VERSION
	.align		4
        /*0000*/ 	.byte	0x04, 0x37
        /*0002*/ 	.short	(.L_7 - .L_6)
.L_6:
        /*0004*/ 	.word	0x00000082


	//----- nvinfo : EIATTR_KPARAM_INFO
	.align		4
.L_7:
        /*0008*/ 	.byte	0x04, 0x17
        /*000a*/ 	.short	(.L_9 - .L_8)
.L_8:
        /*000c*/ 	.word	0x00000000
        /*0010*/ 	.short	0x000f
        /*0012*/ 	.short	0x0048
        /*0014*/ 	.byte	0x00, 0xf5, 0x21, 0x00


	//----- nvinfo : EIATTR_KPARAM_INFO
	.align		4
.L_9:
        /*0018*/ 	.byte	0x04, 0x17
        /*001a*/ 	.short	(.L_11 - .L_10)
.L_10:
        /*001c*/ 	.word	0x00000000
        /*0020*/ 	.short	0x000e
        /*0022*/ 	.short	0x0040
        /*0024*/ 	.byte	0x00, 0xf5, 0x21, 0x00


	//----- nvinfo : EIATTR_KPARAM_INFO
	.align		4
.L_11:
        /*0028*/ 	.byte	0x04, 0x17
        /*002a*/ 	.short	(.L_13 - .L_12)
.L_12:
        /*002c*/ 	.word	0x00000000
        /*0030*/ 	.short	0x000d
        /*0032*/ 	.short	0x0038
        /*0034*/ 	.byte	0x00, 0xf5, 0x21, 0x00


	//----- nvinfo : EIATTR_KPARAM_INFO
	.align		4
.L_13:
        /*0038*/ 	.byte	0x04, 0x17
        /*003a*/ 	.short	(.L_15 - .L_14)
.L_14:
        /*003c*/ 	.word	0x00000000
        /*0040*/ 	.short	0x000c
        /*0042*/ 	.short	0x0030
        /*0044*/ 	.byte	0x00, 0xf0, 0x11, 0x00


	//----- nvinfo : EIATTR_KPARAM_INFO
	.align		4
.L_15:
        /*0048*/ 	.byte	0x04, 0x17
        /*004a*/ 	.short	(.L_17 - .L_16)
.L_16:
        /*004c*/ 	.word	0x00000000
        /*0050*/ 	.short	0x000b
        /*0052*/ 	.short	0x002c
        /*0054*/ 	.byte	0x00, 0xf0, 0x11, 0x00


	//----- nvinfo : EIATTR_KPARAM_INFO
	.align		4
.L_17:
        /*0058*/ 	.byte	0x04, 0x17
        /*005a*/ 	.short	(.L_19 - .L_18)
.L_18:
        /*005c*/ 	.word	0x00000000
        /*0060*/ 	.short	0x000a
        /*0062*/ 	.short	0x0028
        /*0064*/ 	.byte	0x00, 0xf0, 0x11, 0x00


	//----- nvinfo : EIATTR_KPARAM_INFO
	.align		4
.L_19:
        /*0068*/ 	.byte	0x04, 0x17
        /*006a*/ 	.short	(.L_21 - .L_20)
.L_20:
        /*006c*/ 	.word	0x00000000
        /*0070*/ 	.short	0x0009
        /*0072*/ 	.short	0x0024
        /*0074*/ 	.byte	0x00, 0xf0, 0x11, 0x00


	//----- nvinfo : EIATTR_KPARAM_INFO
	.align		4
.L_21:
        /*0078*/ 	.byte	0x04, 0x17
        /*007a*/ 	.short	(.L_23 - .L_22)
.L_22:
        /*007c*/ 	.word	0x00000000
        /*0080*/ 	.short	0x0008
        /*0082*/ 	.short	0x0020
        /*0084*/ 	.byte	0x00, 0xf0, 0x11, 0x00


	//----- nvinfo : EIATTR_KPARAM_INFO
	.align		4
.L_23:
        /*0088*/ 	.byte	0x04, 0x17
        /*008a*/ 	.short	(.L_25 - .L_24)
.L_24:
        /*008c*/ 	.word	0x00000000
        /*0090*/ 	.short	0x0007
        /*0092*/ 	.short	0x001c
        /*0094*/ 	.byte	0x00, 0xf0, 0x11, 0x00


	//----- nvinfo : EIATTR_KPARAM_INFO
	.align		4
.L_25:
        /*0098*/ 	.byte	0x04, 0x17
        /*009a*/ 	.short	(.L_27 - .L_26)
.L_26:
        /*009c*/ 	.word	0x00000000
        /*00a0*/ 	.short	0x0006
        /*00a2*/ 	.short	0x0018
        /*00a4*/ 	.byte	0x00, 0xf0, 0x11, 0x00


	//----- nvinfo : EIATTR_KPARAM_INFO
	.align		4
.L_27:
        /*00a8*/ 	.byte	0x04, 0x17
        /*00aa*/ 	.short	(.L_29 - .L_28)
.L_28:
        /*00ac*/ 	.word	0x00000000
        /*00b0*/ 	.short	0x0005
        /*00b2*/ 	.short	0x0014
        /*00b4*/ 	.byte	0x00, 0xf0, 0x11, 0x00


	//----- nvinfo : EIATTR_KPARAM_INFO
	.align		4
.L_29:
        /*00b8*/ 	.byte	0x04, 0x17
        /*00ba*/ 	.short	(.L_31 - .L_30)
.L_30:
        /*00bc*/ 	.word	0x00000000
        /*00c0*/ 	.short	0x0004
        /*00c2*/ 	.short	0x0010
        /*00c4*/ 	.byte	0x00, 0xf0, 0x11, 0x00


	//----- nvinfo : EIATTR_KPARAM_INFO
	.align		4
.L_31:
        /*00c8*/ 	.byte	0x04, 0x17
        /*00ca*/ 	.short	(.L_33 - .L_32)
.L_32:
        /*00cc*/ 	.word	0x00000000
        /*00d0*/ 	.short	0x0003
        /*00d2*/ 	.short	0x000c
        /*00d4*/ 	.byte	0x00, 0xf0, 0x11, 0x00


	//----- nvinfo : EIATTR_KPARAM_INFO
	.align		4
.L_33:
        /*00d8*/ 	.byte	0x04, 0x17
        /*00da*/ 	.short	(.L_35 - .L_34)
.L_34:
        /*00dc*/ 	.word	0x00000000
        /*00e0*/ 	.short	0x0002
        /*00e2*/ 	.short	0x0008
        /*00e4*/ 	.byte	0x00, 0xf0, 0x11, 0x00


	//----- nvinfo : EIATTR_KPARAM_INFO
	.align		4
.L_35:
        /*00e8*/ 	.byte	0x04, 0x17
        /*00ea*/ 	.short	(.L_37 - .L_36)
.L_36:
        /*00ec*/ 	.word	0x00000000
        /*00f0*/ 	.short	0x0001
        /*00f2*/ 	.short	0x0004
        /*00f4*/ 	.byte	0x00, 0xf0, 0x11, 0x00


	//----- nvinfo : EIATTR_KPARAM_INFO
	.align		4
.L_37:
        /*00f8*/ 	.byte	0x04, 0x17
        /*00fa*/ 	.short	(.L_39 - .L_38)
.L_38:
        /*00fc*/ 	.word	0x00000000
        /*0100*/ 	.short	0x0000
        /*0102*/ 	.short	0x0000
        /*0104*/ 	.byte	0x00, 0xf0, 0x11, 0x00


	//----- nvinfo : EIATTR_SPARSE_MMA_MASK
	.align		4
.L_39:
        /*0108*/ 	.byte	0x03, 0x50
        /*010a*/ 	.short	0x0000


	//----- nvinfo : EIATTR_MAXREG_COUNT
	.align		4
        /*010c*/ 	.byte	0x03, 0x1b
        /*010e*/ 	.short	0x00ff


	//----- nvinfo : EIATTR_MERCURY_ISA_VERSION
	.align		4
        /*0110*/ 	.byte	0x03, 0x5f
        /*0112*/ 	.short	0x0101


	//----- nvinfo : EIATTR_VRC_CTA_INIT_COUNT
	.align		4
        /*0114*/ 	.byte	0x02, 0x4a
	.zero		1
	.zero		1


	//----- nvinfo : EIATTR_EXIT_INSTR_OFFSETS
	.align		4
        /*0118*/ 	.byte	0x04, 0x1c
        /*011a*/ 	.short	(.L_41 - .L_40)


	//   ....[0]....
.L_40:
        /*011c*/ 	.word	0x00000120


	//   ....[1]....
        /*0120*/ 	.word	0x00000eb0


	//----- nvinfo : EIATTR_CRS_STACK_SIZE
	.align		4
.L_41:
        /*0124*/ 	.byte	0x04, 0x1e
        /*0126*/ 	.short	(.L_43 - .L_42)
.L_42:
        /*0128*/ 	.word	0x00000000


	//----- nvinfo : EIATTR_CBANK_PARAM_SIZE
	.align		4
.L_43:
        /*012c*/ 	.byte	0x03, 0x19
        /*012e*/ 	.short	0x0050


	//----- nvinfo : EIATTR_PARAM_CBANK
	.align		4
        /*0130*/ 	.byte	0x04, 0x0a
        /*0132*/ 	.short	(.L_45 - .L_44)
	.align		4
.L_44:
        /*0134*/ 	.word	index@(.nv.constant0._Z19naive_conv2d_kerneliiiiiiiiiiiiiPfS_S_)
        /*0138*/ 	.short	0x0380
        /*013a*/ 	.short	0x0050


	//----- nvinfo : EIATTR_SW_WAR
	.align		4
.L_45:
        /*013c*/ 	.byte	0x04, 0x36
        /*013e*/ 	.short	(.L_47 - .L_46)
.L_46:
        /*0140*/ 	.word	0x00000008
.L_47:


//--------------------- .nv.callgraph             --------------------------
	.section	.nv.callgraph,"",@"SHT_CUDA_CALLGRAPH"
	.align	4
	.sectionentsize	8
	.align		4
        /*0000*/ 	.word	0x00000000
	.align		4
        /*0004*/ 	.word	0xffffffff
	.align		4
        /*0008*/ 	.word	0x00000000
	.align		4
        /*000c*/ 	.word	0xfffffffe
	.align		4
        /*0010*/ 	.word	0x00000000
	.align		4
        /*0014*/ 	.word	0xfffffffd
	.align		4
        /*0018*/ 	.word	0x00000000
	.align		4
        /*001c*/ 	.word	0xfffffffc


//--------------------- .text._Z19naive_conv2d_kerneliiiiiiiiiiiiiPfS_S_ --------------------------
	.section	.text._Z19naive_conv2d_kerneliiiiiiiiiiiiiPfS_S_,"ax",@progbits
	.align	128
        .global         _Z19naive_conv2d_kerneliiiiiiiiiiiiiPfS_S_
        .type           _Z19naive_conv2d_kerneliiiiiiiiiiiiiPfS_S_,@function
        .size           _Z19naive_conv2d_kerneliiiiiiiiiiiiiPfS_S_,(.L_x_9 - _Z19naive_conv2d_kerneliiiiiiiiiiiiiPfS_S_)
        .other          _Z19naive_conv2d_kerneliiiiiiiiiiiiiPfS_S_,@"STO_CUDA_ENTRY STV_DEFAULT"
_Z19naive_conv2d_kerneliiiiiiiiiiiiiPfS_S_:
.text._Z19naive_conv2d_kerneliiiiiiiiiiiiiPfS_S_:
[----:B------:R-:W-:Y:S01]  /*0000*/  LDC R1, c[0x0][0x37c] ;  /* 0x0000df00ff017b82 */ /* 0x000fe20000000800 */
[----:B------:R-:W0:Y:S07]  /*0010*/  S2R R7, SR_TID.Y ;  /* 0x0000000000077919 */ /* 0x000e2e0000002200 */
[----:B------:R-:W1:Y:S01]  /*0020*/  LDC R2, c[0x0][0x360] ;  /* 0x0000d800ff027b82 */ /* 0x000e620000000800 */
[----:B------:R-:W2:Y:S01]  /*0030*/  LDCU UR6, c[0x0][0x39c] ;  /* 0x00007380ff0677ac */ /* 0x000ea20008000800 */
[----:B------:R-:W1:Y:S01]  /*0040*/  S2R R5, SR_TID.X ;  /* 0x0000000000057919 */ /* 0x000e620000002100 */
[----:B------:R-:W3:Y:S05]  /*0050*/  LDCU UR7, c[0x0][0x390] ;  /* 0x00007200ff0777ac */ /* 0x000eea0008000800 */
[----:B------:R-:W0:Y:S08]  /*0060*/  S2UR UR5, SR_CTAID.Y ;  /* 0x00000000000579c3 */ /* 0x000e300000002600 */
[----:B------:R-:W0:Y:S08]  /*0070*/  LDC R0, c[0x0][0x364] ;  /* 0x0000d900ff007b82 */ /* 0x000e300000000800 */
[----:B------:R-:W1:Y:S08]  /*0080*/  S2UR UR4, SR_CTAID.X ;  /* 0x00000000000479c3 */ /* 0x000e700000002500 */
[----:B------:R-:W2:Y:S08]  /*0090*/  LDC R3, c[0x0][0x3a0] ;  /* 0x0000e800ff037b82 */ /* 0x000eb00000000800 */
[----:B------:R-:W4:Y:S01]  /*00a0*/  S2UR UR8, SR_CTAID.Z ;  /* 0x00000000000879c3 */ /* 0x000f220000002700 */
[----:B0-----:R-:W-:-:S05]  /*00b0*/  IMAD R0, R0, UR5, R7 ;  /* 0x0000000500007c24 */ /* 0x001fca000f8e0207 */
[----:B---3--:R-:W-:Y:S02]  /*00c0*/  ISETP.GE.AND P0, PT, R0, UR7, PT ;  /* 0x0000000700007c0c */ /* 0x008fe4000bf06270 */
[----:B------:R-:W4:Y:S01]  /*00d0*/  LDC R4, c[0x0][0x380] ;  /* 0x0000e000ff047b82 */ /* 0x000f220000000800 */
[----:B-1----:R-:W-:Y:S02]  /*00e0*/  IMAD R2, R2, UR4, R5 ;  /* 0x0000000402027c24 */ /* 0x002fe4000f8e0205 */
[----:B--2---:R-:W-:-:S05]  /*00f0*/  IMAD R5, R3, UR6, RZ ;  /* 0x0000000603057c24 */ /* 0x004fca000f8e02ff */
[----:B------:R-:W-:-:S04]  /*0100*/  ISETP.GE.OR P0, PT, R2, R5, P0 ;  /* 0x000000050200720c */ /* 0x000fc80000706670 */
[----:B----4-:R-:W-:-:S13]  /*0110*/  ISETP.LE.OR P0, PT, R4, UR8, P0 ;  /* 0x0000000804007c0c */ /* 0x010fda0008703670 */
[----:B------:R-:W-:Y:S05]  /*0120*/  @P0 EXIT ;  /* 0x000000000000094d */ /* 0x000fea0003800000 */
[----:B------:R-:W-:Y:S01]  /*0130*/  IABS R7, R3 ;  /* 0x0000000300077213 */ /* 0x000fe20000000000 */
[----:B------:R-:W0:Y:S01]  /*0140*/  LDCU UR7, c[0x0][0x394] ;  /* 0x00007280ff0777ac */ /* 0x000e220008000800 */
[----:B------:R-:W-:Y:S02]  /*0150*/  MOV R24, RZ ;  /* 0x000000ff00187202 */ /* 0x000fe40000000f00 */
[----:B------:R-:W1:Y:S01]  /*0160*/  I2F.RP R6, R7 ;  /* 0x0000000700067306 */ /* 0x000e620000209400 */
[----:B------:R-:W2:Y:S01]  /*0170*/  LDCU UR5, c[0x0][0x3b0] ;  /* 0x00007600ff0577ac */ /* 0x000ea20008000800 */
[----:B------:R-:W3:Y:S01]  /*0180*/  LDCU UR4, c[0x0][0x3a4] ;  /* 0x00007480ff0477ac */ /* 0x000ee20008000800 */
[----:B------:R-:W4:Y:S05]  /*0190*/  LDCU.64 UR10, c[0x0][0x358] ;  /* 0x00006b00ff0a77ac */ /* 0x000f2a0008000a00 */
[----:B-1----:R-:W1:Y:S01]  /*01a0*/  MUFU.RCP R6, R6 ;  /* 0x0000000600067308 */ /* 0x002e620000001000 */
[----:B0-----:R-:W-:Y:S01]  /*01b0*/  UISETP.GE.AND UP0, UPT, UR7, 0x1, UPT ;  /* 0x000000010700788c */ /* 0x001fe2000bf06270 */
[----:B-1----:R-:W-:-:S06]  /*01c0*/  IADD3 R4, PT, PT, R6, 0xffffffe, RZ ;  /* 0x0ffffffe06047810 */ /* 0x002fcc0007ffe0ff */
[----:B------:R0:W1:Y:S02]  /*01d0*/  F2I.FTZ.U32.TRUNC.NTZ R5, R4 ;  /* 0x0000000400057305 */ /* 0x000064000021f000 */
[----:B0-----:R-:W-:Y:S01]  /*01e0*/  HFMA2 R4, -RZ, RZ, 0, 0 ;  /* 0x00000000ff047431 */ /* 0x001fe200000001ff */
[----:B-1----:R-:W-:-:S05]  /*01f0*/  IADD3 R8, PT, PT, RZ, -R5, RZ ;  /* 0x80000005ff087210 */ /* 0x002fca0007ffe0ff */
[----:B------:R-:W-:Y:S01]  /*0200*/  IMAD R9, R8, R7, RZ ;  /* 0x0000000708097224 */ /* 0x000fe200078e02ff */
[----:B------:R-:W-:-:S03]  /*0210*/  IABS R8, R2 ;  /* 0x0000000200087213 */ /* 0x000fc60000000000 */
[----:B------:R-:W-:Y:S01]  /*0220*/  IMAD.HI.U32 R5, R5, R9, R4 ;  /* 0x0000000905057227 */ /* 0x000fe200078e0004 */
[----:B------:R-:W-:-:S04]  /*0230*/  LOP3.LUT R4, R2, R3, RZ, 0x3c, !PT ;  /* 0x0000000302047212 */ /* 0x000fc800078e3cff */
[----:B------:R-:W-:Y:S01]  /*0240*/  ISETP.GE.AND P1, PT, R4, RZ, PT ;  /* 0x000000ff0400720c */ /* 0x000fe20003f26270 */
[----:B------:R-:W-:-:S05]  /*0250*/  IMAD.HI.U32 R5, R5, R8, RZ ;  /* 0x0000000805057227 */ /* 0x000fca00078e00ff */
[----:B------:R-:W-:-:S05]  /*0260*/  IADD3 R6, PT, PT, -R5, RZ, RZ ;  /* 0x000000ff05067210 */ /* 0x000fca0007ffe1ff */
[C---:B------:R-:W-:Y:S02]  /*0270*/  IMAD R6, R7.reuse, R6, R8 ;  /* 0x0000000607067224 */ /* 0x040fe400078e0208 */
[----:B------:R-:W2:Y:S03]  /*0280*/  LDC.64 R8, c[0x0][0x3a8] ;  /* 0x0000ea00ff087b82 */ /* 0x000ea60000000a00 */
[----:B------:R-:W-:-:S13]  /*0290*/  ISETP.GT.U32.AND P2, PT, R7, R6, PT ;  /* 0x000000060700720c */ /* 0x000fda0003f44070 */
[-C--:B------:R-:W-:Y:S02]  /*02a0*/  @!P2 IADD3 R6, PT, PT, R6, -R7.reuse, RZ ;  /* 0x800000070606a210 */ /* 0x080fe40007ffe0ff */
[----:B------:R-:W-:Y:S02]  /*02b0*/  @!P2 IADD3 R5, PT, PT, R5, 0x1, RZ ;  /* 0x000000010505a810 */ /* 0x000fe40007ffe0ff */
[----:B------:R-:W-:Y:S02]  /*02c0*/  ISETP.GE.U32.AND P0, PT, R6, R7, PT ;  /* 0x000000070600720c */ /* 0x000fe40003f06070 */
[----:B------:R-:W-:-:S11]  /*02d0*/  ISETP.NE.AND P2, PT, R3, RZ, PT ;  /* 0x000000ff0300720c */ /* 0x000fd60003f45270 */
[----:B------:R-:W-:-:S04]  /*02e0*/  @P0 IADD3 R5, PT, PT, R5, 0x1, RZ ;  /* 0x0000000105050810 */ /* 0x000fc80007ffe0ff */
[----:B------:R-:W-:Y:S02]  /*02f0*/  @!P1 IADD3 R5, PT, PT, -R5, RZ, RZ ;  /* 0x000000ff05059210 */ /* 0x000fe40007ffe1ff */
[----:B------:R-:W-:-:S04]  /*0300*/  @!P2 LOP3.LUT R5, RZ, R3, RZ, 0x33, !PT ;  /* 0x00000003ff05a212 */ /* 0x000fc800078e33ff */
[----:B------:R-:W-:-:S05]  /*0310*/  IADD3 R4, PT, PT, -R5, RZ, RZ ;  /* 0x000000ff05047210 */ /* 0x000fca0007ffe1ff */
[----:B------:R-:W-:-:S04]  /*0320*/  IMAD R3, R3, R4, R2 ;  /* 0x0000000403037224 */ /* 0x000fc800078e0202 */
[----:B--2---:R-:W-:Y:S02]  /*0330*/  IMAD R4, R3, R8, -UR5 ;  /* 0x8000000503047e24 */ /* 0x004fe4000f8e0208 */
[C---:B---3--:R-:W-:Y:S02]  /*0340*/  IMAD R3, R5.reuse, UR4, RZ ;  /* 0x0000000405037c24 */ /* 0x048fe4000f8e02ff */
[----:B------:R-:W-:Y:S01]  /*0350*/  IMAD R5, R5, UR4, -R9 ;  /* 0x0000000405057c24 */ /* 0x000fe2000f8e0a09 */
[----:B----4-:R-:W-:Y:S06]  /*0360*/  BRA.U !UP0, `(.L_x_0) ;  /* 0x0000000908ac7547 */ /* 0x010fec000b800000 */
[----:B------:R-:W0:Y:S02]  /*0370*/  LDC R6, c[0x0][0x398] ;  /* 0x0000e600ff067b82 */ /* 0x000e240000000800 */
[C---:B0-----:R-:W-:Y:S01]  /*0380*/  ISETP.GE.AND P0, PT, R6.reuse, 0x1, PT ;  /* 0x000000010600780c */ /* 0x041fe20003f06270 */
[----:B------:R-:W-:-:S12]  /*0390*/  IMAD R6, R6, UR7, RZ ;  /* 0x0000000706067c24 */ /* 0x000fd8000f8e02ff */
[----:B------:R-:W-:Y:S05]  /*03a0*/  @!P0 BRA `(.L_x_0) ;  /* 0x00000008009c8947 */ /* 0x000fea0003800000 */
[----:B------:R-:W0:Y:S01]  /*03b0*/  LDCU UR6, c[0x0][0x384] ;  /* 0x00007080ff0677ac */ /* 0x000e220008000800 */
[----:B------:R-:W1:Y:S01]  /*03c0*/  LDC.64 R14, c[0x0][0x388] ;  /* 0x0000e200ff0e7b82 */ /* 0x000e620000000a00 */
[----:B------:R-:W-:Y:S01]  /*03d0*/  HFMA2 R24, -RZ, RZ, 0, 0 ;  /* 0x00000000ff187431 */ /* 0x000fe200000001ff */
[----:B0-----:R-:W-:Y:S02]  /*03e0*/  UIMAD UR5, UR8, UR6, URZ ;  /* 0x00000006080572a4 */ /* 0x001fe4000f8e02ff */
[----:B------:R-:W-:Y:S01]  /*03f0*/  IMAD R10, R0, UR6, RZ ;  /* 0x00000006000a7c24 */ /* 0x000fe2000f8e02ff */
[----:B------:R-:W-:-:S03]  /*0400*/  ULOP3.LUT UR4, UR6, 0x7ffffff8, URZ, 0xc0, !UPT ;  /* 0x7ffffff806047892 */ /* 0x000fc6000f8ec0ff */
[----:B------:R-:W-:Y:S01]  /*0410*/  IMAD R10, R10, UR7, RZ ;  /* 0x000000070a0a7c24 */ /* 0x000fe2000f8e02ff */
[----:B------:R-:W-:Y:S01]  /*0420*/  UIADD3 UR6, UPT, UPT, -UR4, URZ, URZ ;  /* 0x000000ff04067290 */ /* 0x000fe2000fffe1ff */
[C---:B-1----:R-:W-:Y:S02]  /*0430*/  IMAD R12, R14.reuse, UR5, R3 ;  /* 0x000000050e0c7c24 */ /* 0x042fe4000f8e0203 */
[C---:B------:R-:W-:Y:S01]  /*0440*/  IMAD R8, R14.reuse, UR5, R5 ;  /* 0x000000050e087c24 */ /* 0x040fe2000f8e0205 */
[----:B------:R-:W-:Y:S01]  /*0450*/  UMOV UR4, URZ ;  /* 0x000000ff00047c82 */ /* 0x000fe20008000000 */
[----:B------:R-:W-:Y:S01]  /*0460*/  IMAD R7, R14, R15, RZ ;  /* 0x0000000f0e077224 */ /* 0x000fe200078e02ff */
[----:B------:R-:W-:Y:S01]  /*0470*/  IADD3 R9, PT, PT, R12, -R9, RZ ;  /* 0x800000090c097210 */ /* 0x000fe20007ffe0ff */
[----:B------:R-:W-:-:S07]  /*0480*/  IMAD R8, R8, R15, R4 ;  /* 0x0000000f08087224 */ /* 0x000fce00078e0204 */
.L_x_7:
[----:B------:R-:W0:Y:S01]  /*0490*/  LDCU UR5, c[0x0][0x384] ;  /* 0x00007080ff0577ac */ /* 0x000e220008000800 */
[----:B------:R-:W-:Y:S02]  /*04a0*/  IADD3 R3, PT, PT, R5, UR4, RZ ;  /* 0x0000000405037c10 */ /* 0x000fe4000fffe0ff */
[----:B------:R-:W-:Y:S01]  /*04b0*/  MOV R11, RZ ;  /* 0x000000ff000b7202 */ /* 0x000fe20000000f00 */
[----:B------:R-:W1:Y:S01]  /*04c0*/  LDCU.64 UR12, c[0x0][0x388] ;  /* 0x00007100ff0c77ac */ /* 0x000e620008000a00 */
[----:B0-----:R-:W-:-:S04]  /*04d0*/  ISETP.LT.AND P0, PT, RZ, UR5, PT ;  /* 0x00000005ff007c0c */ /* 0x001fc8000bf01270 */
[----:B-1----:R-:W-:Y:S02]  /*04e0*/  ISETP.LT.AND P0, PT, R3, UR12, P0 ;  /* 0x0000000c03007c0c */ /* 0x002fe40008701270 */
[----:B------:R-:W-:-:S05]  /*04f0*/  IADD3 R3, PT, PT, R9, UR4, RZ ;  /* 0x0000000409037c10 */ /* 0x000fca000fffe0ff */
[----:B------:R-:W-:-:S07]  /*0500*/  IMAD R20, R3, UR13, R4 ;  /* 0x0000000d03147c24 */ /* 0x000fce000f8e0204 */
.L_x_6:
[----:B------:R-:W0:Y:S01]  /*0510*/  LDC R26, c[0x0][0x38c] ;  /* 0x0000e300ff1a7b82 */ /* 0x000e220000000800 */
[----:B------:R-:W-:Y:S01]  /*0520*/  IADD3 R3, PT, PT, R4, R11, RZ ;  /* 0x0000000b04037210 */ /* 0x000fe20007ffe0ff */
[----:B------:R-:W-:Y:S01]  /*0530*/  BSSY.RECONVERGENT B0, `(.L_x_1) ;  /* 0x0000086000007945 */ /* 0x000fe20003800200 */
[----:B------:R-:W-:Y:S02]  /*0540*/  IADD3 R12, PT, PT, R5, UR4, RZ ;  /* 0x00000004050c7c10 */ /* 0x000fe4000fffe0ff */
[----:B0-----:R-:W-:-:S04]  /*0550*/  ISETP.GE.AND P1, PT, R3, R26, PT ;  /* 0x0000001a0300720c */ /* 0x001fc80003f26270 */
[----:B------:R-:W-:-:S04]  /*0560*/  ISETP.GT.AND P1, PT, R3, -0x1, !P1 ;  /* 0xffffffff0300780c */ /* 0x000fc80004f24270 */
[----:B------:R-:W-:-:S04]  /*0570*/  ISETP.GT.AND P1, PT, R12, -0x1, P1 ;  /* 0xffffffff0c00780c */ /* 0x000fc80000f24270 */
[----:B------:R-:W-:-:S13]  /*0580*/  PLOP3.LUT P1, PT, P1, P0, PT, 0x80, 0x8 ;  /* 0x000000000008781c */ /* 0x000fda0000f21070 */
[----:B------:R-:W-:Y:S05]  /*0590*/  @!P1 BRA `(.L_x_2) ;  /* 0x0000000400fc9947 */ /* 0x000fea0003800000 */
[----:B------:R-:W0:Y:S01]  /*05a0*/  LDCU UR9, c[0x0][0x384] ;  /* 0x00007080ff0977ac */ /* 0x000e220008000800 */
[----:B------:R-:W1:Y:S01]  /*05b0*/  LDC R18, c[0x0][0x398] ;  /* 0x0000e600ff127b82 */ /* 0x000e620000000800 */
[----:B------:R-:W-:Y:S01]  /*05c0*/  MOV R22, R8 ;  /* 0x0000000800167202 */ /* 0x000fe20000000f00 */
[----:B------:R-:W2:Y:S01]  /*05d0*/  LDCU UR5, c[0x0][0x384] ;  /* 0x00007080ff0577ac */ /* 0x000ea20008000800 */
[----:B------:R-:W3:Y:S01]  /*05e0*/  LDCU UR12, c[0x0][0x398] ;  /* 0x00007300ff0c77ac */ /* 0x000ee20008000800 */
[----:B0-----:R-:W-:Y:S02]  /*05f0*/  UISETP.GE.U32.AND UP1, UPT, UR9, 0x8, UPT ;  /* 0x000000080900788c */ /* 0x001fe4000bf26070 */
[----:B--2---:R-:W-:Y:S01]  /*0600*/  ULOP3.LUT UR7, UR5, 0x7, URZ, 0xc0, !UPT ;  /* 0x0000000705077892 */ /* 0x004fe2000f8ec0ff */
[----:B---3--:R-:W-:-:S03]  /*0610*/  IMAD R21, R10, UR12, RZ ;  /* 0x0000000c0a157c24 */ /* 0x008fc6000f8e02ff */
[----:B------:R-:W-:-:S03]  /*0620*/  UISETP.NE.AND UP0, UPT, UR7, URZ, UPT ;  /* 0x000000ff0700728c */ /* 0x000fc6000bf05270 */
[----:B------:R-:W-:Y:S08]  /*0630*/  BRA.U !UP1, `(.L_x_3) ;  /* 0x0000000109d87547 */ /* 0x000ff0000b800000 */
[----:B------:R-:W-:Y:S01]  /*0640*/  IADD3 R19, PT, PT, R10, UR4, RZ ;  /* 0x000000040a137c10 */ /* 0x000fe2000fffe0ff */
[----:B------:R-:W-:Y:S01]  /*0650*/  UMOV UR5, UR6 ;  /* 0x0000000600057c82 */ /* 0x000fe20008000000 */
[----:B------:R-:W-:Y:S02]  /*0660*/  IADD3 R3, PT, PT, R20, R11, RZ ;  /* 0x0000000b14037210 */ /* 0x000fe40007ffe0ff */
[----:B------:R-:W-:Y:S01]  /*0670*/  MOV R22, R8 ;  /* 0x0000000800167202 */ /* 0x000fe20000000f00 */
[----:B-1----:R-:W-:-:S07]  /*0680*/  IMAD R19, R19, R18, R11 ;  /* 0x0000001213137224 */ /* 0x002fce00078e020b */
.L_x_4:
[----:B------:R-:W0:Y:S08]  /*0690*/  LDC.64 R14, c[0x0][0x3b8] ;  /* 0x0000ee00ff0e7b82 */ /* 0x000e300000000a00 */
[----:B------:R-:W1:Y:S01]  /*06a0*/  LDC.64 R12, c[0x0][0x3c0] ;  /* 0x0000f000ff0c7b82 */ /* 0x000e620000000a00 */
[----:B0-----:R-:W-:-:S05]  /*06b0*/  IMAD.WIDE R14, R3, 0x4, R14 ;  /* 0x00000004030e7825 */ /* 0x001fca00078e020e */
[----:B------:R-:W2:Y:S01]  /*06c0*/  LDG.E R27, desc[UR10][R14.64] ;  /* 0x0000000a0e1b7981 */ /* 0x000ea2000c1e1900 */
[----:B-1----:R-:W-:-:S05]  /*06d0*/  IMAD.WIDE R12, R19, 0x4, R12 ;  /* 0x00000004130c7825 */ /* 0x002fca00078e020c */
[----:B------:R-:W2:Y:S01]  /*06e0*/  LDG.E R23, desc[UR10][R12.64] ;  /* 0x0000000a0c177981 */ /* 0x000ea2000c1e1900 */
[----:B------:R-:W-:-:S04]  /*06f0*/  IMAD.WIDE R16, R7, 0x4, R14 ;  /* 0x0000000407107825 */ /* 0x000fc800078e020e */
[----:B------:R-:W-:-:S05]  /*0700*/  IMAD.WIDE.U32 R28, R6, 0x4, R12 ;  /* 0x00000004061c7825 */ /* 0x000fca00078e000c */
[----:B------:R0:W3:Y:S02]  /*0710*/  LDG.E R12, desc[UR10][R28.64] ;  /* 0x0000000a1c0c7981 */ /* 0x0000e4000c1e1900 */
[----:B0-----:R-:W-:-:S04]  /*0720*/  IMAD.WIDE.U32 R28, R6, 0x4, R28 ;  /* 0x00000004061c7825 */ /* 0x001fc800078e001c */
[----:B--2---:R-:W-:Y:S01]  /*0730*/  FFMA R27, R27, R23, R24 ;  /* 0x000000171b1b7223 */ /* 0x004fe20000000018 */
[C---:B------:R-:W-:Y:S01]  /*0740*/  IMAD.WIDE R24, R7.reuse, 0x4, R16 ;  /* 0x0000000407187825 */ /* 0x040fe200078e0210 */
[----:B------:R-:W3:Y:S04]  /*0750*/  LDG.E R23, desc[UR10][R16.64] ;  /* 0x0000000a10177981 */ /* 0x000ee8000c1e1900 */
[----:B------:R0:W2:Y:S04]  /*0760*/  LDG.E R16, desc[UR10][R24.64] ;  /* 0x0000000a18107981 */ /* 0x0000a8000c1e1900 */
[----:B------:R-:W2:Y:S01]  /*0770*/  LDG.E R17, desc[UR10][R28.64] ;  /* 0x0000000a1c117981 */ /* 0x000ea2000c1e1900 */
[----:B------:R-:W-:-:S04]  /*0780*/  IMAD.WIDE R14, R7, 0x4, R24 ;  /* 0x00000004070e7825 */ /* 0x000fc800078e0218 */
[----:B0-----:R-:W-:-:S04]  /*0790*/  IMAD.WIDE R24, R7, 0x4, R14 ;  /* 0x0000000407187825 */ /* 0x001fc800078e020e */
[----:B---3--:R-:W-:Y:S01]  /*07a0*/  FFMA R27, R23, R12, R27 ;  /* 0x0000000c171b7223 */ /* 0x008fe2000000001b */
[----:B------:R-:W-:Y:S01]  /*07b0*/  IMAD.WIDE.U32 R12, R6, 0x4, R28 ;  /* 0x00000004060c7825 */ /* 0x000fe200078e001c */
[----:B------:R-:W3:Y:S04]  /*07c0*/  LDG.E R23, desc[UR10][R14.64] ;  /* 0x0000000a0e177981 */ /* 0x000ee8000c1e1900 */
[----:B------:R-:W3:Y:S01]  /*07d0*/  LDG.E R14, desc[UR10][R12.64] ;  /* 0x0000000a0c0e7981 */ /* 0x000ee2000c1e1900 */
[----:B--2---:R-:W-:Y:S01]  /*07e0*/  FFMA R27, R16, R17, R27 ;  /* 0x00000011101b7223 */ /* 0x004fe2000000001b */
[----:B------:R-:W-:Y:S02]  /*07f0*/  IMAD.WIDE.U32 R16, R6, 0x4, R12 ;  /* 0x0000000406107825 */ /* 0x000fe400078e000c */
[----:B------:R0:W2:Y:S04]  /*0800*/  LDG.E R12, desc[UR10][R24.64] ;  /* 0x0000000a180c7981 */ /* 0x0000a8000c1e1900 */
[----:B------:R1:W2:Y:S01]  /*0810*/  LDG.E R13, desc[UR10][R16.64] ;  /* 0x0000000a100d7981 */ /* 0x0002a2000c1e1900 */
[----:B0-----:R-:W-:-:S04]  /*0820*/  IMAD.WIDE R24, R7, 0x4, R24 ;  /* 0x0000000407187825 */ /* 0x001fc800078e0218 */
[----:B-1----:R-:W-:-:S04]  /*0830*/  IMAD.WIDE.U32 R16, R6, 0x4, R16 ;  /* 0x0000000406107825 */ /* 0x002fc800078e0010 */
[----:B---3--:R-:W-:Y:S01]  /*0840*/  FFMA R23, R23, R14, R27 ;  /* 0x0000000e17177223 */ /* 0x008fe2000000001b */
[C---:B------:R-:W-:Y:S01]  /*0850*/  IMAD.WIDE R14, R7.reuse, 0x4, R24 ;  /* 0x00000004070e7825 */ /* 0x040fe200078e0218 */
[----:B------:R-:W3:Y:S03]  /*0860*/  LDG.E R27, desc[UR10][R24.64] ;  /* 0x0000000a181b7981 */ /* 0x000ee6000c1e1900 */
[----:B------:R-:W-:-:S06]  /*0870*/  IMAD.WIDE R28, R7, 0x4, R14 ;  /* 0x00000004071c7825 */ /* 0x000fcc00078e020e */
[----:B------:R-:W4:Y:S01]  /*0880*/  LDG.E R28, desc[UR10][R28.64] ;  /* 0x0000000a1c1c7981 */ /* 0x000f22000c1e1900 */
[----:B--2---:R-:W-:Y:S01]  /*0890*/  FFMA R23, R12, R13, R23 ;  /* 0x0000000d0c177223 */ /* 0x004fe20000000017 */
[C---:B------:R-:W-:Y:S02]  /*08a0*/  IMAD.WIDE.U32 R12, R6.reuse, 0x4, R16 ;  /* 0x00000004060c7825 */ /* 0x040fe400078e0010 */
[----:B------:R-:W3:Y:S04]  /*08b0*/  LDG.E R17, desc[UR10][R16.64] ;  /* 0x0000000a10117981 */ /* 0x000ee8000c1e1900 */
[----:B------:R-:W2:Y:S04]  /*08c0*/  LDG.E R16, desc[UR10][R14.64] ;  /* 0x0000000a0e107981 */ /* 0x000ea8000c1e1900 */
[----:B------:R0:W2:Y:S02]  /*08d0*/  LDG.E R15, desc[UR10][R12.64] ;  /* 0x0000000a0c0f7981 */ /* 0x0000a4000c1e1900 */
[----:B0-----:R-:W-:-:S06]  /*08e0*/  IMAD.WIDE.U32 R12, R6, 0x4, R12 ;  /* 0x00000004060c7825 */ /* 0x001fcc00078e000c */
[----:B------:R-:W4:Y:S01]  /*08f0*/  LDG.E R12, desc[UR10][R12.64] ;  /* 0x0000000a0c0c7981 */ /* 0x000f22000c1e1900 */
[----:B------:R-:W-:-:S04]  /*0900*/  UIADD3 UR5, UPT, UPT, UR5, 0x8, URZ ;  /* 0x0000000805057890 */ /* 0x000fc8000fffe0ff */
[----:B------:R-:W-:Y:S01]  /*0910*/  UISETP.NE.AND UP1, UPT, UR5, URZ, UPT ;  /* 0x000000ff0500728c */ /* 0x000fe2000bf25270 */
[C---:B------:R-:W-:Y:S02]  /*0920*/  LEA R21, R6.reuse, R21, 0x3 ;  /* 0x0000001506157211 */ /* 0x040fe400078e18ff */
[C---:B------:R-:W-:Y:S02]  /*0930*/  LEA R22, R7.reuse, R22, 0x3 ;  /* 0x0000001607167211 */ /* 0x040fe400078e18ff */
[----:B------:R-:W-:Y:S02]  /*0940*/  LEA R3, R7, R3, 0x3 ;  /* 0x0000000307037211 */ /* 0x000fe400078e18ff */
[----:B------:R-:W-:Y:S01]  /*0950*/  LEA R19, R6, R19, 0x3 ;  /* 0x0000001306137211 */ /* 0x000fe200078e18ff */
[----:B---3--:R-:W-:-:S04]  /*0960*/  FFMA R23, R27, R17, R23 ;  /* 0x000000111b177223 */ /* 0x008fc80000000017 */
[----:B--2---:R-:W-:-:S04]  /*0970*/  FFMA R23, R16, R15, R23 ;  /* 0x0000000f10177223 */ /* 0x004fc80000000017 */
[----:B----4-:R-:W-:Y:S01]  /*0980*/  FFMA R24, R28, R12, R23 ;  /* 0x0000000c1c187223 */ /* 0x010fe20000000017 */
[----:B------:R-:W-:Y:S06]  /*0990*/  BRA.U UP1, `(.L_x_4) ;  /* 0xfffffffd013c7547 */ /* 0x000fec000b83ffff */
.L_x_3:
[--C-:B------:R-:W-:Y:S02]  /*09a0*/  IMAD R23, R26, UR4, R11.reuse ;  /* 0x000000041a177c24 */ /* 0x100fe4000f8e020b */
[----:B-1----:R-:W-:Y:S01]  /*09b0*/  IMAD R3, R18, UR4, R11 ;  /* 0x0000000412037c24 */ /* 0x002fe2000f8e020b */
[----:B------:R-:W-:Y:S06]  /*09c0*/  BRA.U !UP0, `(.L_x_2) ;  /* 0x0000000108f07547 */ /* 0x000fec000b800000 */
[----:B------:R-:W-:-:S04]  /*09d0*/  UIADD3 UR5, UPT, UPT, UR7, -0x1, URZ ;  /* 0xffffffff07057890 */ /* 0x000fc8000fffe0ff */
[----:B------:R-:W-:-:S09]  /*09e0*/  UISETP.GE.U32.AND UP0, UPT, UR5, 0x3, UPT ;  /* 0x000000030500788c */ /* 0x000fd2000bf06070 */
[----:B------:R-:W-:Y:S05]  /*09f0*/  BRA.U !UP0, `(.L_x_5) ;  /* 0x0000000108687547 */ /* 0x000fea000b800000 */
[----:B------:R-:W0:Y:S01]  /*0a00*/  LDC.64 R28, c[0x0][0x3b8] ;  /* 0x0000ee00ff1c7b82 */ /* 0x000e220000000a00 */
[----:B------:R-:W-:Y:S02]  /*0a10*/  IADD3 R13, PT, PT, R23, R22, RZ ;  /* 0x00000016170d7210 */ /* 0x000fe40007ffe0ff */
[----:B------:R-:W-:-:S05]  /*0a20*/  IADD3 R15, PT, PT, R3, R21, RZ ;  /* 0x00000015030f7210 */ /* 0x000fca0007ffe0ff */
[----:B------:R-:W1:Y:S01]  /*0a30*/  LDC.64 R18, c[0x0][0x3c0] ;  /* 0x0000f000ff127b82 */ /* 0x000e620000000a00 */
[----:B0-----:R-:W-:-:S04]  /*0a40*/  IMAD.WIDE R28, R13, 0x4, R28 ;  /* 0x000000040d1c7825 */ /* 0x001fc800078e021c */
[----:B------:R-:W-:Y:S02]  /*0a50*/  IMAD.WIDE R26, R7, 0x4, R28 ;  /* 0x00000004071a7825 */ /* 0x000fe400078e021c */
[----:B------:R-:W2:Y:S02]  /*0a60*/  LDG.E R29, desc[UR10][R28.64] ;  /* 0x0000000a1c1d7981 */ /* 0x000ea4000c1e1900 */
[----:B-1----:R-:W-:Y:S02]  /*0a70*/  IMAD.WIDE R18, R15, 0x4, R18 ;  /* 0x000000040f127825 */ /* 0x002fe400078e0212 */
[----:B------:R-:W3:Y:S02]  /*0a80*/  LDG.E R25, desc[UR10][R26.64] ;  /* 0x0000000a1a197981 */ /* 0x000ee4000c1e1900 */
[----:B------:R-:W-:Y:S02]  /*0a90*/  IMAD.WIDE.U32 R16, R6, 0x4, R18 ;  /* 0x0000000406107825 */ /* 0x000fe400078e0012 */
[----:B------:R-:W2:Y:S02]  /*0aa0*/  LDG.E R18, desc[UR10][R18.64] ;  /* 0x0000000a12127981 */ /* 0x000ea4000c1e1900 */
[----:B------:R-:W-:-:S04]  /*0ab0*/  IMAD.WIDE R14, R7, 0x4, R26 ;  /* 0x00000004070e7825 */ /* 0x000fc800078e021a */
[C---:B------:R-:W-:Y:S02]  /*0ac0*/  IMAD.WIDE.U32 R12, R6.reuse, 0x4, R16 ;  /* 0x00000004060c7825 */ /* 0x040fe400078e0010 */
[----:B------:R-:W3:Y:S04]  /*0ad0*/  LDG.E R17, desc[UR10][R16.64] ;  /* 0x0000000a10117981 */ /* 0x000ee8000c1e1900 */
[----:B------:R0:W4:Y:S04]  /*0ae0*/  LDG.E R19, desc[UR10][R12.64] ;  /* 0x0000000a0c137981 */ /* 0x000128000c1e1900 */
[----:B------:R1:W4:Y:S01]  /*0af0*/  LDG.E R16, desc[UR10][R14.64] ;  /* 0x0000000a0e107981 */ /* 0x000322000c1e1900 */
[----:B0-----:R-:W-:-:S05]  /*0b00*/  IMAD.WIDE.U32 R12, R6, 0x4, R12 ;  /* 0x00000004060c7825 */ /* 0x001fca00078e000c */
[----:B------:R-:W5:Y:S01]  /*0b10*/  LDG.E R28, desc[UR10][R12.64] ;  /* 0x0000000a0c1c7981 */ /* 0x000f62000c1e1900 */
[----:B-1----:R-:W-:-:S06]  /*0b20*/  IMAD.WIDE R14, R7, 0x4, R14 ;  /* 0x00000004070e7825 */ /* 0x002fcc00078e020e */
[----:B------:R-:W5:Y:S01]  /*0b30*/  LDG.E R14, desc[UR10][R14.64] ;  /* 0x0000000a0e0e7981 */ /* 0x000f62000c1e1900 */
[----:B------:R-:W-:Y:S02]  /*0b40*/  LEA R22, R7, R22, 0x2 ;  /* 0x0000001607167211 */ /* 0x000fe400078e10ff */
[----:B------:R-:W-:Y:S01]  /*0b50*/  LEA R21, R6, R21, 0x2 ;  /* 0x0000001506157211 */ /* 0x000fe200078e10ff */
[----:B--2---:R-:W-:-:S04]  /*0b60*/  FFMA R24, R29, R18, R24 ;  /* 0x000000121d187223 */ /* 0x004fc80000000018 */
[----:B---3--:R-:W-:-:S04]  /*0b70*/  FFMA R25, R25, R17, R24 ;  /* 0x0000001119197223 */ /* 0x008fc80000000018 */
[----:B----4-:R-:W-:-:S04]  /*0b80*/  FFMA R19, R16, R19, R25 ;  /* 0x0000001310137223 */ /* 0x010fc80000000019 */
[----:B-----5:R-:W-:-:S07]  /*0b90*/  FFMA R24, R14, R28, R19 ;  /* 0x0000001c0e187223 */ /* 0x020fce0000000013 */
.L_x_5:
[----:B------:R-:W0:Y:S02]  /*0ba0*/  LDC R12, c[0x0][0x384] ;  /* 0x0000e100ff0c7b82 */ /* 0x000e240000000800 */
[----:B0-----:R-:W-:-:S13]  /*0bb0*/  LOP3.LUT P1, R13, R12, 0x3, RZ, 0xc0, !PT ;  /* 0x000000030c0d7812 */ /* 0x001fda000782c0ff */
[----:B------:R-:W-:Y:S05]  /*0bc0*/  @!P1 BRA `(.L_x_2) ;  /* 0x0000000000709947 */ /* 0x000fea0003800000 */
[----:B------:R-:W-:Y:S02]  /*0bd0*/  ISETP.NE.AND P1, PT, R13, 0x1, PT ;  /* 0x000000010d00780c */ /* 0x000fe40003f25270 */
[----:B------:R-:W-:-:S04]  /*0be0*/  LOP3.LUT R12, R12, 0x1, RZ, 0xc0, !PT ;  /* 0x000000010c0c7812 */ /* 0x000fc800078ec0ff */
[----:B------:R-:W-:-:S07]  /*0bf0*/  ISETP.NE.U32.AND P2, PT, R12, 0x1, PT ;  /* 0x000000010c00780c */ /* 0x000fce0003f45070 */
[----:B------:R-:W0:Y:S01]  /*0c00*/  @P1 LDC.64 R18, c[0x0][0x3b8] ;  /* 0x0000ee00ff121b82 */ /* 0x000e220000000a00 */
[-C--:B------:R-:W-:Y:S02]  /*0c10*/  @P1 IADD3 R25, PT, PT, R23, R22.reuse, RZ ;  /* 0x0000001617191210 */ /* 0x080fe40007ffe0ff */
[----:B------:R-:W-:-:S05]  /*0c20*/  @P1 LEA R22, R7, R22, 0x1 ;  /* 0x0000001607161211 */ /* 0x000fca00078e08ff */
[----:B------:R-:W1:Y:S08]  /*0c30*/  @P1 LDC.64 R12, c[0x0][0x3c0] ;  /* 0x0000f000ff0c1b82 */ /* 0x000e700000000a00 */
[----:B------:R-:W2:Y:S08]  /*0c40*/  @!P2 LDC.64 R14, c[0x0][0x3b8] ;  /* 0x0000ee00ff0eab82 */ /* 0x000eb00000000a00 */
[----:B------:R-:W3:Y:S01]  /*0c50*/  @!P2 LDC.64 R16, c[0x0][0x3c0] ;  /* 0x0000f000ff10ab82 */ /* 0x000ee20000000a00 */
[----:B0-----:R-:W-:Y:S01]  /*0c60*/  @P1 IMAD.WIDE R18, R25, 0x4, R18 ;  /* 0x0000000419121825 */ /* 0x001fe200078e0212 */
[----:B------:R-:W-:-:S02]  /*0c70*/  @P1 IADD3 R25, PT, PT, R3, R21, RZ ;  /* 0x0000001503191210 */ /* 0x000fc40007ffe0ff */
[----:B------:R-:W-:-:S03]  /*0c80*/  @P1 LEA R21, R6, R21, 0x1 ;  /* 0x0000001506151211 */ /* 0x000fc600078e08ff */
[----:B-1----:R-:W-:Y:S01]  /*0c90*/  @P1 IMAD.WIDE R12, R25, 0x4, R12 ;  /* 0x00000004190c1825 */ /* 0x002fe200078e020c */
[----:B------:R-:W-:Y:S02]  /*0ca0*/  @!P2 IADD3 R25, PT, PT, R23, R22, RZ ;  /* 0x000000161719a210 */ /* 0x000fe40007ffe0ff */
[----:B------:R-:W-:Y:S01]  /*0cb0*/  @!P2 IADD3 R21, PT, PT, R3, R21, RZ ;  /* 0x000000150315a210 */ /* 0x000fe20007ffe0ff */
[----:B------:R-:W-:Y:S01]  /*0cc0*/  @P1 IMAD.WIDE R22, R7, 0x4, R18 ;  /* 0x0000000407161825 */ /* 0x000fe200078e0212 */
[----:B------:R-:W4:Y:S03]  /*0cd0*/  @P1 LDG.E R3, desc[UR10][R12.64] ;  /* 0x0000000a0c031981 */ /* 0x000f26000c1e1900 */
[----:B------:R-:W-:Y:S01]  /*0ce0*/  @P1 IMAD.WIDE.U32 R26, R6, 0x4, R12 ;  /* 0x00000004061a1825 */ /* 0x000fe200078e000c */
[----:B------:R-:W4:Y:S03]  /*0cf0*/  @P1 LDG.E R19, desc[UR10][R18.64] ;  /* 0x0000000a12131981 */ /* 0x000f26000c1e1900 */
[----:B--2---:R-:W-:Y:S01]  /*0d00*/  @!P2 IMAD.WIDE R14, R25, 0x4, R14 ;  /* 0x00000004190ea825 */ /* 0x004fe200078e020e */
[----:B------:R-:W2:Y:S03]  /*0d10*/  @P1 LDG.E R22, desc[UR10][R22.64] ;  /* 0x0000000a16161981 */ /* 0x000ea6000c1e1900 */
[----:B---3--:R-:W-:Y:S01]  /*0d20*/  @!P2 IMAD.WIDE R16, R21, 0x4, R16 ;  /* 0x000000041510a825 */ /* 0x008fe200078e0210 */
[----:B------:R-:W2:Y:S04]  /*0d30*/  @P1 LDG.E R26, desc[UR10][R26.64] ;  /* 0x0000000a1a1a1981 */ /* 0x000ea8000c1e1900 */
[----:B------:R-:W3:Y:S04]  /*0d40*/  @!P2 LDG.E R15, desc[UR10][R14.64] ;  /* 0x0000000a0e0fa981 */ /* 0x000ee8000c1e1900 */
[----:B------:R-:W3:Y:S01]  /*0d50*/  @!P2 LDG.E R16, desc[UR10][R16.64] ;  /* 0x0000000a1010a981 */ /* 0x000ee2000c1e1900 */
[----:B----4-:R-:W-:-:S04]  /*0d60*/  @P1 FFMA R3, R19, R3, R24 ;  /* 0x0000000313031223 */ /* 0x010fc80000000018 */
[----:B--2---:R-:W-:-:S04]  /*0d70*/  @P1 FFMA R24, R22, R26, R3 ;  /* 0x0000001a16181223 */ /* 0x004fc80000000003 */
[----:B---3--:R-:W-:-:S07]  /*0d80*/  @!P2 FFMA R24, R15, R16, R24 ;  /* 0x000000100f18a223 */ /* 0x008fce0000000018 */
.L_x_2:
[----:B------:R-:W-:Y:S05]  /*0d90*/  BSYNC.RECONVERGENT B0 ;  /* 0x0000000000007941 */ /* 0x000fea0003800200 */
.L_x_1:
[----:B------:R-:W0:Y:S01]  /*0da0*/  LDCU UR5, c[0x0][0x398] ;  /* 0x00007300ff0577ac */ /* 0x000e220008000800 */
[----:B------:R-:W-:-:S04]  /*0db0*/  IADD3 R11, PT, PT, R11, 0x1, RZ ;  /* 0x000000010b0b7810 */ /* 0x000fc80007ffe0ff */
[----:B0-----:R-:W-:-:S13]  /*0dc0*/  ISETP.NE.AND P1, PT, R11, UR5, PT ;  /* 0x000000050b007c0c */ /* 0x001fda000bf25270 */
[----:B------:R-:W-:Y:S05]  /*0dd0*/  @P1 BRA `(.L_x_6) ;  /* 0xfffffff400cc1947 */ /* 0x000fea000383ffff */
[----:B------:R-:W0:Y:S01]  /*0de0*/  LDCU UR5, c[0x0][0x394] ;  /* 0x00007280ff0577ac */ /* 0x000e220008000800 */
[----:B------:R-:W-:-:S04]  /*0df0*/  UIADD3 UR4, UPT, UPT, UR4, 0x1, URZ ;  /* 0x0000000104047890 */ /* 0x000fc8000fffe0ff */
[----:B0-----:R-:W-:-:S09]  /*0e00*/  UISETP.NE.AND UP0, UPT, UR4, UR5, UPT ;  /* 0x000000050400728c */ /* 0x001fd2000bf05270 */
[----:B------:R-:W-:Y:S05]  /*0e10*/  BRA.U UP0, `(.L_x_7) ;  /* 0xfffffff5009c7547 */ /* 0x000fea000b83ffff */
.L_x_0:
[----:B------:R-:W0:Y:S01]  /*0e20*/  LDC R3, c[0x0][0x390] ;  /* 0x0000e400ff037b82 */ /* 0x000e220000000800 */
[----:B------:R-:W1:Y:S01]  /*0e30*/  LDCU UR5, c[0x0][0x3a0] ;  /* 0x00007400ff0577ac */ /* 0x000e620008000800 */
[----:B------:R-:W1:Y:S06]  /*0e40*/  LDCU UR7, c[0x0][0x39c] ;  /* 0x00007380ff0777ac */ /* 0x000e6c0008000800 */
[----:B------:R-:W2:Y:S01]  /*0e50*/  LDC.64 R4, c[0x0][0x3c8] ;  /* 0x0000f200ff047b82 */ /* 0x000ea20000000a00 */
[----:B-1----:R-:W-:Y:S01]  /*0e60*/  UIMAD UR5, UR5, UR7, URZ ;  /* 0x00000007050572a4 */ /* 0x002fe2000f8e02ff */
[----:B0-----:R-:W-:-:S05]  /*0e70*/  IMAD R3, R3, UR8, R0 ;  /* 0x0000000803037c24 */ /* 0x001fca000f8e0200 */
[----:B------:R-:W-:-:S04]  /*0e80*/  IMAD R3, R3, UR5, R2 ;  /* 0x0000000503037c24 */ /* 0x000fc8000f8e0202 */
[----:B--2---:R-:W-:-:S05]  /*0e90*/  IMAD.WIDE R2, R3, 0x4, R4 ;  /* 0x0000000403027825 */ /* 0x004fca00078e0204 */
[----:B------:R-:W-:Y:S01]  /*0ea0*/  STG.E desc[UR10][R2.64], R24 ;  /* 0x0000001802007986 */ /* 0x000fe2000c10190a */
[----:B------:R-:W-:Y:S05]  /*0eb0*/  EXIT ;  /* 0x000000000000794d */ /* 0x000fea0003800000 */
.L_x_8:
[----:B------:R-:W-:-:S00]  /*0ec0*/  BRA `(.L_x_8) ;  /* 0xfffffffc00fc7947 */ /* 0x000fc0000383ffff */
[----:B------:R-:W-:-:S00]  /*0ed0*/  NOP ;  /* 0x0000000000007918 */ /* 0x000fc00000000000 */
        /* <DEDUP_REMOVED lines=10> */
.L_x_9:


//--------------------- .nv.shared.reserved.0     --------------------------
	.section	.nv.shared.reserved.0,"aw",@nobits
	.weak		__nv_reservedSMEM_offset_0_alias
	.size		__nv_reservedSMEM_offset_0_alias, 0, 64
	.other		__nv_reservedSMEM_offset_0_alias,@"STO_CUDA_RESERVED_SHARED STV_DEFAULT"
__nv_reservedSMEM_offset_0_alias:
	.zero		0
	.zero		64


//--------------------- .nv.constant0._Z19naive_conv2d_kerneliiiiiiiiiiiiiPfS_S_ --------------------------
	.section	.nv.constant0._Z19naive_conv2d_kerneliiiiiiiiiiiiiPfS_S_,"a",@progbits
	.sectionflags	@""
	.align	4
.nv.constant0._Z19naive_conv2d_kerneliiiiiiiiiiiiiPfS_S_:
	.zero		976


//--------------------- SYMBOLS --------------------------

	.type		.nv.reservedSmem.offset0,@object
	.size		.nv.reservedSmem.offset0,0x4
